//
// Generated by NVIDIA NVVM Compiler
//
// Compiler Build ID: CL-36424714
// Cuda compilation tools, release 13.0, V13.0.88
// Based on NVVM 20.0.0
//

.version 9.0
.target sm_100
.address_size 64

	// .globl	_Z6kernelPi
// _ZZ6kernelPiE10tmp_memory has been demoted
// _ZZ6kernelPiE11swap_memory has been demoted

.visible .entry _Z6kernelPi(
	.param .u64 .ptr .align 1 _Z6kernelPi_param_0
)
{
	.reg .pred 	%p<37>;
	.reg .b32 	%r<255>;
	.reg .b64 	%rd<9>;
	// demoted variable
	.shared .align 4 .b8 _ZZ6kernelPiE10tmp_memory[4096];
	// demoted variable
	.shared .align 4 .b8 _ZZ6kernelPiE11swap_memory[4096];
	ld.param.u64 	%rd5, [_Z6kernelPi_param_0];
	cvta.to.global.u64 	%rd1, %rd5;
	mov.u32 	%r1, %tid.x;
	mov.u32 	%r2, %ntid.x;
	setp.ne.s32 	%p1, %r1, 0;
	@%p1 bra 	$L__BB0_3;
	mov.b32 	%r223, 0;
	mov.u32 	%r99, _ZZ6kernelPiE10tmp_memory;
$L__BB0_2:
	mul.wide.u32 	%rd6, %r223, 4;
	add.s64 	%rd7, %rd1, %rd6;
	ld.global.u32 	%r97, [%rd7];
	shl.b32 	%r98, %r223, 2;
	add.s32 	%r100, %r99, %r98;
	st.shared.u32 	[%r100], %r97;
	ld.global.u32 	%r101, [%rd7+4];
	st.shared.u32 	[%r100+4], %r101;
	ld.global.u32 	%r102, [%rd7+8];
	st.shared.u32 	[%r100+8], %r102;
	ld.global.u32 	%r103, [%rd7+12];
	st.shared.u32 	[%r100+12], %r103;
	ld.global.u32 	%r104, [%rd7+16];
	st.shared.u32 	[%r100+16], %r104;
	ld.global.u32 	%r105, [%rd7+20];
	st.shared.u32 	[%r100+20], %r105;
	ld.global.u32 	%r106, [%rd7+24];
	st.shared.u32 	[%r100+24], %r106;
	ld.global.u32 	%r107, [%rd7+28];
	st.shared.u32 	[%r100+28], %r107;
	ld.global.u32 	%r108, [%rd7+32];
	st.shared.u32 	[%r100+32], %r108;
	ld.global.u32 	%r109, [%rd7+36];
	st.shared.u32 	[%r100+36], %r109;
	ld.global.u32 	%r110, [%rd7+40];
	st.shared.u32 	[%r100+40], %r110;
	ld.global.u32 	%r111, [%rd7+44];
	st.shared.u32 	[%r100+44], %r111;
	ld.global.u32 	%r112, [%rd7+48];
	st.shared.u32 	[%r100+48], %r112;
	ld.global.u32 	%r113, [%rd7+52];
	st.shared.u32 	[%r100+52], %r113;
	ld.global.u32 	%r114, [%rd7+56];
	st.shared.u32 	[%r100+56], %r114;
	ld.global.u32 	%r115, [%rd7+60];
	st.shared.u32 	[%r100+60], %r115;
	ld.global.u32 	%r116, [%rd7+64];
	st.shared.u32 	[%r100+64], %r116;
	ld.global.u32 	%r117, [%rd7+68];
	st.shared.u32 	[%r100+68], %r117;
	ld.global.u32 	%r118, [%rd7+72];
	st.shared.u32 	[%r100+72], %r118;
	ld.global.u32 	%r119, [%rd7+76];
	st.shared.u32 	[%r100+76], %r119;
	ld.global.u32 	%r120, [%rd7+80];
	st.shared.u32 	[%r100+80], %r120;
	ld.global.u32 	%r121, [%rd7+84];
	st.shared.u32 	[%r100+84], %r121;
	ld.global.u32 	%r122, [%rd7+88];
	st.shared.u32 	[%r100+88], %r122;
	ld.global.u32 	%r123, [%rd7+92];
	st.shared.u32 	[%r100+92], %r123;
	ld.global.u32 	%r124, [%rd7+96];
	st.shared.u32 	[%r100+96], %r124;
	ld.global.u32 	%r125, [%rd7+100];
	st.shared.u32 	[%r100+100], %r125;
	ld.global.u32 	%r126, [%rd7+104];
	st.shared.u32 	[%r100+104], %r126;
	ld.global.u32 	%r127, [%rd7+108];
	st.shared.u32 	[%r100+108], %r127;
	ld.global.u32 	%r128, [%rd7+112];
	st.shared.u32 	[%r100+112], %r128;
	ld.global.u32 	%r129, [%rd7+116];
	st.shared.u32 	[%r100+116], %r129;
	ld.global.u32 	%r130, [%rd7+120];
	st.shared.u32 	[%r100+120], %r130;
	ld.global.u32 	%r131, [%rd7+124];
	st.shared.u32 	[%r100+124], %r131;
	add.s32 	%r223, %r223, 32;
	setp.ne.s32 	%p2, %r223, 1024;
	@%p2 bra 	$L__BB0_2;
$L__BB0_3:
	bar.sync 	0;
	shl.b32 	%r5, %r1, 2;
	mov.b32 	%r224, 2;
	mov.u32 	%r135, _ZZ6kernelPiE10tmp_memory;
	mov.u32 	%r225, %r2;
$L__BB0_4:
	setp.ge.u32 	%p3, %r1, %r225;
	@%p3 bra 	$L__BB0_48;
	mul.lo.s32 	%r8, %r224, %r1;
	shl.b32 	%r134, %r8, 2;
	add.s32 	%r9, %r135, %r134;
	shl.b32 	%r136, %r224, 1;
	add.s32 	%r10, %r9, %r136;
	add.s32 	%r11, %r10, %r136;
	max.s32 	%r12, %r224, 1;
	and.b32  	%r13, %r12, 3;
	setp.lt.s32 	%p4, %r224, 4;
	mov.b32 	%r240, 0;
	mov.u32 	%r241, %r10;
	mov.u32 	%r242, %r10;
	mov.u32 	%r243, %r9;
	mov.u32 	%r244, %r9;
	@%p4 bra 	$L__BB0_24;
	and.b32  	%r240, %r12, 2147483644;
	neg.s32 	%r227, %r240;
	mov.u32 	%r137, _ZZ6kernelPiE11swap_memory;
	mad.lo.s32 	%r138, %r5, %r224, %r137;
	add.s32 	%r226, %r138, 8;
	mov.u32 	%r241, %r10;
	mov.u32 	%r242, %r10;
	mov.u32 	%r243, %r9;
	mov.u32 	%r244, %r9;
$L__BB0_7:
	setp.ge.u32 	%p5, %r241, %r11;
	mov.b32 	%r232, 2147483647;
	@%p5 bra 	$L__BB0_9;
	ld.shared.u32 	%r232, [%r242];
$L__BB0_9:
	setp.ge.u32 	%p6, %r243, %r10;
	mov.b32 	%r233, 2147483647;
	@%p6 bra 	$L__BB0_11;
	ld.shared.u32 	%r233, [%r244];
$L__BB0_11:
	min.s32 	%r142, %r232, %r233;
	st.shared.u32 	[%r226+-8], %r142;
	setp.lt.s32 	%p7, %r232, %r233;
	selp.b32 	%r143, 4, 0, %p7;
	add.s32 	%r27, %r241, %r143;
	add.s32 	%r28, %r242, %r143;
	selp.b32 	%r144, 0, 4, %p7;
	add.s32 	%r29, %r243, %r144;
	add.s32 	%r30, %r244, %r144;
	setp.ge.u32 	%p8, %r27, %r11;
	mov.b32 	%r234, 2147483647;
	@%p8 bra 	$L__BB0_13;
	ld.shared.u32 	%r234, [%r28];
$L__BB0_13:
	setp.ge.u32 	%p9, %r29, %r10;
	mov.b32 	%r235, 2147483647;
	@%p9 bra 	$L__BB0_15;
	ld.shared.u32 	%r235, [%r30];
$L__BB0_15:
	min.s32 	%r147, %r234, %r235;
	st.shared.u32 	[%r226+-4], %r147;
	setp.lt.s32 	%p10, %r234, %r235;
	selp.b32 	%r148, 4, 0, %p10;
	add.s32 	%r35, %r27, %r148;
	add.s32 	%r36, %r28, %r148;
	selp.b32 	%r149, 0, 4, %p10;
	add.s32 	%r37, %r29, %r149;
	add.s32 	%r38, %r30, %r149;
	setp.ge.u32 	%p11, %r35, %r11;
	mov.b32 	%r236, 2147483647;
	@%p11 bra 	$L__BB0_17;
	ld.shared.u32 	%r236, [%r36];
$L__BB0_17:
	setp.ge.u32 	%p12, %r37, %r10;
	mov.b32 	%r237, 2147483647;
	@%p12 bra 	$L__BB0_19;
	ld.shared.u32 	%r237, [%r38];
$L__BB0_19:
	min.s32 	%r152, %r236, %r237;
	st.shared.u32 	[%r226], %r152;
	setp.lt.s32 	%p13, %r236, %r237;
	selp.b32 	%r153, 4, 0, %p13;
	add.s32 	%r43, %r35, %r153;
	add.s32 	%r44, %r36, %r153;
	selp.b32 	%r154, 0, 4, %p13;
	add.s32 	%r45, %r37, %r154;
	add.s32 	%r46, %r38, %r154;
	setp.ge.u32 	%p14, %r43, %r11;
	mov.b32 	%r238, 2147483647;
	@%p14 bra 	$L__BB0_21;
	ld.shared.u32 	%r238, [%r44];
$L__BB0_21:
	setp.ge.u32 	%p15, %r45, %r10;
	mov.b32 	%r239, 2147483647;
	@%p15 bra 	$L__BB0_23;
	ld.shared.u32 	%r239, [%r46];
$L__BB0_23:
	min.s32 	%r156, %r238, %r239;
	st.shared.u32 	[%r226+4], %r156;
	setp.lt.s32 	%p16, %r238, %r239;
	selp.b32 	%r157, 4, 0, %p16;
	add.s32 	%r241, %r43, %r157;
	add.s32 	%r242, %r44, %r157;
	selp.b32 	%r158, 0, 4, %p16;
	add.s32 	%r243, %r45, %r158;
	add.s32 	%r244, %r46, %r158;
	add.s32 	%r227, %r227, 4;
	add.s32 	%r226, %r226, 16;
	setp.ne.s32 	%p17, %r227, 0;
	@%p17 bra 	$L__BB0_7;
$L__BB0_24:
	mov.u32 	%r160, _ZZ6kernelPiE11swap_memory;
	add.s32 	%r62, %r160, %r134;
	setp.eq.s32 	%p18, %r13, 0;
	@%p18 bra 	$L__BB0_40;
	setp.ge.u32 	%p19, %r241, %r11;
	mov.b32 	%r245, 2147483647;
	@%p19 bra 	$L__BB0_27;
	ld.shared.u32 	%r245, [%r242];
$L__BB0_27:
	setp.ge.u32 	%p20, %r243, %r10;
	mov.b32 	%r246, 2147483647;
	@%p20 bra 	$L__BB0_29;
	ld.shared.u32 	%r246, [%r244];
$L__BB0_29:
	min.s32 	%r163, %r245, %r246;
	shl.b32 	%r164, %r240, 2;
	add.s32 	%r67, %r62, %r164;
	st.shared.u32 	[%r67], %r163;
	setp.lt.s32 	%p21, %r245, %r246;
	selp.b32 	%r165, 4, 0, %p21;
	add.s32 	%r68, %r241, %r165;
	add.s32 	%r69, %r242, %r165;
	selp.b32 	%r166, 0, 4, %p21;
	add.s32 	%r70, %r243, %r166;
	add.s32 	%r71, %r244, %r166;
	setp.eq.s32 	%p22, %r13, 1;
	@%p22 bra 	$L__BB0_40;
	setp.ge.u32 	%p23, %r68, %r11;
	mov.b32 	%r247, 2147483647;
	@%p23 bra 	$L__BB0_32;
	ld.shared.u32 	%r247, [%r69];
$L__BB0_32:
	setp.ge.u32 	%p24, %r70, %r10;
	mov.b32 	%r248, 2147483647;
	@%p24 bra 	$L__BB0_34;
	ld.shared.u32 	%r248, [%r71];
$L__BB0_34:
	min.s32 	%r169, %r247, %r248;
	st.shared.u32 	[%r67+4], %r169;
	setp.lt.s32 	%p25, %r247, %r248;
	selp.b32 	%r170, 4, 0, %p25;
	add.s32 	%r76, %r68, %r170;
	add.s32 	%r77, %r69, %r170;
	selp.b32 	%r171, 0, 4, %p25;
	add.s32 	%r78, %r70, %r171;
	add.s32 	%r79, %r71, %r171;
	setp.eq.s32 	%p26, %r13, 2;
	@%p26 bra 	$L__BB0_40;
	setp.ge.u32 	%p27, %r76, %r11;
	mov.b32 	%r249, 2147483647;
	@%p27 bra 	$L__BB0_37;
	ld.shared.u32 	%r249, [%r77];
$L__BB0_37:
	setp.ge.u32 	%p28, %r78, %r10;
	mov.b32 	%r250, 2147483647;
	@%p28 bra 	$L__BB0_39;
	ld.shared.u32 	%r250, [%r79];
$L__BB0_39:
	min.s32 	%r174, %r249, %r250;
	st.shared.u32 	[%r67+8], %r174;
$L__BB0_40:
	setp.lt.s32 	%p29, %r224, 4;
	mov.b32 	%r252, 0;
	@%p29 bra 	$L__BB0_43;
	and.b32  	%r252, %r12, 2147483644;
	mov.b32 	%r251, 0;
$L__BB0_42:
	shl.b32 	%r177, %r251, 2;
	add.s32 	%r178, %r62, %r177;
	ld.shared.u32 	%r179, [%r178];
	add.s32 	%r180, %r9, %r177;
	st.shared.u32 	[%r180], %r179;
	ld.shared.u32 	%r181, [%r178+4];
	st.shared.u32 	[%r180+4], %r181;
	ld.shared.u32 	%r182, [%r178+8];
	st.shared.u32 	[%r180+8], %r182;
	ld.shared.u32 	%r183, [%r178+12];
	st.shared.u32 	[%r180+12], %r183;
	add.s32 	%r251, %r251, 4;
	setp.ne.s32 	%p30, %r251, %r252;
	@%p30 bra 	$L__BB0_42;
$L__BB0_43:
	setp.eq.s32 	%p31, %r13, 0;
	@%p31 bra 	$L__BB0_47;
	shl.b32 	%r184, %r252, 2;
	add.s32 	%r88, %r62, %r184;
	ld.shared.u32 	%r185, [%r88];
	add.s32 	%r89, %r9, %r184;
	st.shared.u32 	[%r89], %r185;
	setp.eq.s32 	%p32, %r13, 1;
	@%p32 bra 	$L__BB0_47;
	ld.shared.u32 	%r186, [%r88+4];
	st.shared.u32 	[%r89+4], %r186;
	setp.eq.s32 	%p33, %r13, 2;
	@%p33 bra 	$L__BB0_47;
	ld.shared.u32 	%r187, [%r88+8];
	st.shared.u32 	[%r89+8], %r187;
$L__BB0_47:
	bar.sync 	0;
$L__BB0_48:
	shr.u32 	%r225, %r225, 1;
	shl.b32 	%r91, %r224, 1;
	setp.le.u32 	%p34, %r224, %r2;
	mov.u32 	%r224, %r91;
	@%p34 bra 	$L__BB0_4;
	setp.ne.s32 	%p35, %r1, 0;
	@%p35 bra 	$L__BB0_52;
	add.s32 	%r253, %r135, 64;
	add.s64 	%rd8, %rd1, 64;
	mov.b32 	%r254, 0;
$L__BB0_51:
	ld.shared.u32 	%r191, [%r253+-64];
	st.global.u32 	[%rd8+-64], %r191;
	ld.shared.u32 	%r192, [%r253+-60];
	st.global.u32 	[%rd8+-60], %r192;
	ld.shared.u32 	%r193, [%r253+-56];
	st.global.u32 	[%rd8+-56], %r193;
	ld.shared.u32 	%r194, [%r253+-52];
	st.global.u32 	[%rd8+-52], %r194;
	ld.shared.u32 	%r195, [%r253+-48];
	st.global.u32 	[%rd8+-48], %r195;
	ld.shared.u32 	%r196, [%r253+-44];
	st.global.u32 	[%rd8+-44], %r196;
	ld.shared.u32 	%r197, [%r253+-40];
	st.global.u32 	[%rd8+-40], %r197;
	ld.shared.u32 	%r198, [%r253+-36];
	st.global.u32 	[%rd8+-36], %r198;
	ld.shared.u32 	%r199, [%r253+-32];
	st.global.u32 	[%rd8+-32], %r199;
	ld.shared.u32 	%r200, [%r253+-28];
	st.global.u32 	[%rd8+-28], %r200;
	ld.shared.u32 	%r201, [%r253+-24];
	st.global.u32 	[%rd8+-24], %r201;
	ld.shared.u32 	%r202, [%r253+-20];
	st.global.u32 	[%rd8+-20], %r202;
	ld.shared.u32 	%r203, [%r253+-16];
	st.global.u32 	[%rd8+-16], %r203;
	ld.shared.u32 	%r204, [%r253+-12];
	st.global.u32 	[%rd8+-12], %r204;
	ld.shared.u32 	%r205, [%r253+-8];
	st.global.u32 	[%rd8+-8], %r205;
	ld.shared.u32 	%r206, [%r253+-4];
	st.global.u32 	[%rd8+-4], %r206;
	ld.shared.u32 	%r207, [%r253];
	st.global.u32 	[%rd8], %r207;
	ld.shared.u32 	%r208, [%r253+4];
	st.global.u32 	[%rd8+4], %r208;
	ld.shared.u32 	%r209, [%r253+8];
	st.global.u32 	[%rd8+8], %r209;
	ld.shared.u32 	%r210, [%r253+12];
	st.global.u32 	[%rd8+12], %r210;
	ld.shared.u32 	%r211, [%r253+16];
	st.global.u32 	[%rd8+16], %r211;
	ld.shared.u32 	%r212, [%r253+20];
	st.global.u32 	[%rd8+20], %r212;
	ld.shared.u32 	%r213, [%r253+24];
	st.global.u32 	[%rd8+24], %r213;
	ld.shared.u32 	%r214, [%r253+28];
	st.global.u32 	[%rd8+28], %r214;
	ld.shared.u32 	%r215, [%r253+32];
	st.global.u32 	[%rd8+32], %r215;
	ld.shared.u32 	%r216, [%r253+36];
	st.global.u32 	[%rd8+36], %r216;
	ld.shared.u32 	%r217, [%r253+40];
	st.global.u32 	[%rd8+40], %r217;
	ld.shared.u32 	%r218, [%r253+44];
	st.global.u32 	[%rd8+44], %r218;
	ld.shared.u32 	%r219, [%r253+48];
	st.global.u32 	[%rd8+48], %r219;
	ld.shared.u32 	%r220, [%r253+52];
	st.global.u32 	[%rd8+52], %r220;
	ld.shared.u32 	%r221, [%r253+56];
	st.global.u32 	[%rd8+56], %r221;
	ld.shared.u32 	%r222, [%r253+60];
	st.global.u32 	[%rd8+60], %r222;
	add.s32 	%r254, %r254, 32;
	add.s32 	%r253, %r253, 128;
	add.s64 	%rd8, %rd8, 128;
	setp.ne.s32 	%p36, %r254, 1024;
	@%p36 bra 	$L__BB0_51;
$L__BB0_52:
	ret;

}


// ===== COMPILED SASS (sm_100) =====

	.target	sm_100

	.elftype	@"ET_EXEC"


//--------------------- .note.nv.tkinfo           --------------------------
	.section	.note.nv.tkinfo,"",@"SHT_NOTE"
	.sectionflags	@"SHF_NOTE_NV_TKINFO"
	.tkinfo
        /*0018*/ 	.word	0x00000002
        /*0030*/ 	.string	""
        /*0030*/ 	.string	"ptxas"
        /*0030*/ 	.string	"Cuda compilation tools, release 13.0, V13.0.88"
        /*0030*/ 	.string	"Build cuda_13.0.r13.0/compiler.36424714_0"
        /*0030*/ 	.string	"-arch sm_100 -m 64 "



//--------------------- .note.nv.cuinfo           --------------------------
	.section	.note.nv.cuinfo,"",@"SHT_NOTE"
	.sectionflags	@"SHF_NOTE_NV_CUINFO"
        /*0018*/ 	.short	0x0002
        /*001a*/ 	.short	0x0064
        /*001c*/ 	.short	0x0082
	.zero		2


//--------------------- .nv.info                  --------------------------
	.section	.nv.info,"",@"SHT_CUDA_INFO"
	.align	4


	//----- nvinfo : EIATTR_REGCOUNT
	.align		4
        /*0000*/ 	.byte	0x04, 0x2f
        /*0002*/ 	.short	(.L_1 - .L_0)
	.align		4
.L_0:
        /*0004*/ 	.word	index@(_Z6kernelPi)
        /*0008*/ 	.word	0x00000020


	//----- nvinfo : EIATTR_FRAME_SIZE
	.align		4
.L_1:
        /*000c*/ 	.byte	0x04, 0x11
        /*000e*/ 	.short	(.L_3 - .L_2)
	.align		4
.L_2:
        /*0010*/ 	.word	index@(_Z6kernelPi)
        /*0014*/ 	.word	0x00000000


	//----- nvinfo : EIATTR_MIN_STACK_SIZE
	.align		4
.L_3:
        /*0018*/ 	.byte	0x04, 0x12
        /*001a*/ 	.short	(.L_5 - .L_4)
	.align		4
.L_4:
        /*001c*/ 	.word	index@(_Z6kernelPi)
        /*0020*/ 	.word	0x00000000
.L_5:


//--------------------- .nv.compat                --------------------------
	.section	.nv.compat,"",@"SHT_CUDA_COMPAT_INFO"
	.align	4
        /*0000*/ 	.byte	0x02, 0x09, 0x00, 0x00, 0x02, 0x02, 0x01, 0x00, 0x02, 0x05, 0x05, 0x00, 0x03, 0x07, 0x01, 0x01
        /*0010*/ 	.byte	0x02, 0x03, 0x00, 0x00, 0x02, 0x06, 0x01, 0x00, 0x04, 0x0b, 0x08, 0x00, 0x09, 0x00, 0x00, 0x00
        /*0020*/ 	.byte	0x00, 0x00, 0x00, 0x00


//--------------------- .nv.info._Z6kernelPi      --------------------------
	.section	.nv.info._Z6kernelPi,"",@"SHT_CUDA_INFO"
	.sectionflags	@""
	.align	4


	//----- nvinfo : EIATTR_CUDA_API_VERSION
	.align		4
        /*0000*/ 	.byte	0x04, 0x37
        /*0002*/ 	.short	(.L_7 - .L_6)
.L_6:
        /*0004*/ 	.word	0x00000082


	//----- nvinfo : EIATTR_KPARAM_INFO
	.align		4
.L_7:
        /*0008*/ 	.byte	0x04, 0x17
        /*000a*/ 	.short	(.L_9 - .L_8)
.L_8:
        /*000c*/ 	.word	0x00000000
        /*0010*/ 	.short	0x0000
        /*0012*/ 	.short	0x0000
        /*0014*/ 	.byte	0x00, 0xf5, 0x21, 0x00


	//----- nvinfo : EIATTR_SPARSE_MMA_MASK
	.align		4
.L_9:
        /*0018*/ 	.byte	0x03, 0x50
        /*001a*/ 	.short	0x0000


	//----- nvinfo : EIATTR_MAXREG_COUNT
	.align		4
        /*001c*/ 	.byte	0x03, 0x1b
        /*001e*/ 	.short	0x00ff


	//----- nvinfo : EIATTR_NUM_BARRIERS
	.align		4
        /*0020*/ 	.byte	0x02, 0x4c
        /*0022*/ 	.byte	0x01
	.zero		1


	//----- nvinfo : EIATTR_MERCURY_ISA_VERSION
	.align		4
        /*0024*/ 	.byte	0x03, 0x5f
        /*0026*/ 	.short	0x0101


	//----- nvinfo : EIATTR_VRC_CTA_INIT_COUNT
	.align		4
        /*0028*/ 	.byte	0x02, 0x4a
	.zero		1
	.zero		1


	//----- nvinfo : EIATTR_EXIT_INSTR_OFFSETS
	.align		4
        /*002c*/ 	.byte	0x04, 0x1c
        /*002e*/ 	.short	(.L_11 - .L_10)


	//   ....[0]....
.L_10:
        /*0030*/ 	.word	0x00000fc0


	//   ....[1]....
        /*0034*/ 	.word	0x00001350


	//----- nvinfo : EIATTR_CRS_STACK_SIZE
	.align		4
.L_11:
        /*0038*/ 	.byte	0x04, 0x1e
        /*003a*/ 	.short	(.L_13 - .L_12)
.L_12:
        /*003c*/ 	.word	0x00000000


	//----- nvinfo : EIATTR_CBANK_PARAM_SIZE
	.align		4
.L_13:
        /*0040*/ 	.byte	0x03, 0x19
        /*0042*/ 	.short	0x0008


	//----- nvinfo : EIATTR_PARAM_CBANK
	.align		4
        /*0044*/ 	.byte	0x04, 0x0a
        /*0046*/ 	.short	(.L_15 - .L_14)
	.align		4
.L_14:
        /*0048*/ 	.word	index@(.nv.constant0._Z6kernelPi)
        /*004c*/ 	.short	0x0380
        /*004e*/ 	.short	0x0008


	//----- nvinfo : EIATTR_SW_WAR
	.align		4
.L_15:
        /*0050*/ 	.byte	0x04, 0x36
        /*0052*/ 	.short	(.L_17 - .L_16)
.L_16:
        /*0054*/ 	.word	0x00000008
.L_17:


//--------------------- .nv.callgraph             --------------------------
	.section	.nv.callgraph,"",@"SHT_CUDA_CALLGRAPH"
	.align	4
	.sectionentsize	8
	.align		4
        /*0000*/ 	.word	0x00000000
	.align		4
        /*0004*/ 	.word	0xffffffff
	.align		4
        /*0008*/ 	.word	0x00000000
	.align		4
        /*000c*/ 	.word	0xfffffffe
	.align		4
        /*0010*/ 	.word	0x00000000
	.align		4
        /*0014*/ 	.word	0xfffffffd
	.align		4
        /*0018*/ 	.word	0x00000000
	.align		4
        /*001c*/ 	.word	0xfffffffc


//--------------------- .text._Z6kernelPi         --------------------------
	.section	.text._Z6kernelPi,"ax",@progbits
	.align	128
        .global         _Z6kernelPi
        .type           _Z6kernelPi,@function
        .size           _Z6kernelPi,(.L_x_17 - _Z6kernelPi)
        .other          _Z6kernelPi,@"STO_CUDA_ENTRY STV_DEFAULT"
_Z6kernelPi:
.text._Z6kernelPi:
[----:B------:R-:W-:Y:S01]  /*0000*/  LDC R1, c[0x0][0x37c] ;  /* 0x0000df00ff017b82 */ /* 0x000fe20000000800 */
[----:B------:R-:W0:Y:S01]  /*0010*/  S2R R0, SR_TID.X ;  /* 0x0000000000007919 */ /* 0x000e220000002100 */
[----:B------:R-:W1:Y:S01]  /*0020*/  LDCU.64 UR8, c[0x0][0x358] ;  /* 0x00006b00ff0877ac */ /* 0x000e620008000a00 */
[----:B------:R-:W-:Y:S01]  /*0030*/  BSSY.RECONVERGENT B0, `(.L_x_0) ;  /* 0x0000035000007945 */ /* 0x000fe20003800200 */
[----:B0-----:R-:W-:-:S13]  /*0040*/  ISETP.NE.AND P0, PT, R0, RZ, PT ;  /* 0x000000ff0000720c */ /* 0x001fda0003f05270 */
[----:B-1----:R-:W-:Y:S05]  /*0050*/  @P0 BRA `(.L_x_1) ;  /* 0x0000000000c80947 */ /* 0x002fea0003800000 */
[----:B------:R-:W0:Y:S01]  /*0060*/  S2UR UR5, SR_CgaCtaId ;  /* 0x00000000000579c3 */ /* 0x000e220000008800 */
[----:B------:R-:W-:Y:S01]  /*0070*/  IMAD.MOV.U32 R2, RZ, RZ, RZ ;  /* 0x000000ffff027224 */ /* 0x000fe200078e00ff */
[----:B------:R-:W-:Y:S02]  /*0080*/  UMOV UR4, 0x400 ;  /* 0x0000040000047882 */ /* 0x000fe40000000000 */
[----:B0-----:R-:W-:-:S12]  /*0090*/  ULEA UR4, UR5, UR4, 0x18 ;  /* 0x0000000405047291 */ /* 0x001fd8000f8ec0ff */
.L_x_2:
[----:B0-----:R-:W0:Y:S02]  /*00a0*/  LDC.64 R24, c[0x0][0x380] ;  /* 0x0000e000ff187b82 */ /* 0x001e240000000a00 */
[----:B0-----:R-:W-:-:S05]  /*00b0*/  IMAD.WIDE.U32 R24, R2, 0x4, R24 ;  /* 0x0000000402187825 */ /* 0x001fca00078e0018 */
[----:B------:R-:W2:Y:S04]  /*00c0*/  LDG.E R4, desc[UR8][R24.64] ;  /* 0x0000000818047981 */ /* 0x000ea8000c1e1900 */
[----:B------:R-:W2:Y:S04]  /*00d0*/  LDG.E R5, desc[UR8][R24.64+0x4] ;  /* 0x0000040818057981 */ /* 0x000ea8000c1e1900 */
[----:B------:R-:W2:Y:S04]  /*00e0*/  LDG.E R6, desc[UR8][R24.64+0x8] ;  /* 0x0000080818067981 */ /* 0x000ea8000c1e1900 */
[----:B------:R-:W2:Y:S04]  /*00f0*/  LDG.E R7, desc[UR8][R24.64+0xc] ;  /* 0x00000c0818077981 */ /* 0x000ea8000c1e1900 */
[----:B------:R-:W3:Y:S04]  /*0100*/  LDG.E R8, desc[UR8][R24.64+0x10] ;  /* 0x0000100818087981 */ /* 0x000ee8000c1e1900 */
[----:B------:R-:W3:Y:S04]  /*0110*/  LDG.E R9, desc[UR8][R24.64+0x14] ;  /* 0x0000140818097981 */ /* 0x000ee8000c1e1900 */
[----:B------:R-:W3:Y:S04]  /*0120*/  LDG.E R10, desc[UR8][R24.64+0x18] ;  /* 0x00001808180a7981 */ /* 0x000ee8000c1e1900 */
[----:B------:R-:W3:Y:S04]  /*0130*/  LDG.E R11, desc[UR8][R24.64+0x1c] ;  /* 0x00001c08180b7981 */ /* 0x000ee8000c1e1900 */
[----:B------:R-:W4:Y:S04]  /*0140*/  LDG.E R12, desc[UR8][R24.64+0x20] ;  /* 0x00002008180c7981 */ /* 0x000f28000c1e1900 */
[----:B------:R-:W4:Y:S04]  /*0150*/  LDG.E R13, desc[UR8][R24.64+0x24] ;  /* 0x00002408180d7981 */ /* 0x000f28000c1e1900 */
[----:B------:R-:W4:Y:S04]  /*0160*/  LDG.E R14, desc[UR8][R24.64+0x28] ;  /* 0x00002808180e7981 */ /* 0x000f28000c1e1900 */
[----:B------:R-:W4:Y:S01]  /*0170*/  LDG.E R15, desc[UR8][R24.64+0x2c] ;  /* 0x00002c08180f7981 */ /* 0x000f22000c1e1900 */
[----:B------:R-:W-:-:S03]  /*0180*/  LEA R3, R2, UR4, 0x2 ;  /* 0x0000000402037c11 */ /* 0x000fc6000f8e10ff */
[----:B------:R-:W5:Y:S04]  /*0190*/  LDG.E R16, desc[UR8][R24.64+0x60] ;  /* 0x0000600818107981 */ /* 0x000f68000c1e1900 */
[----:B------:R-:W5:Y:S04]  /*01a0*/  LDG.E R17, desc[UR8][R24.64+0x64] ;  /* 0x0000640818117981 */ /* 0x000f68000c1e1900 */
[----:B------:R-:W5:Y:S04]  /*01b0*/  LDG.E R18, desc[UR8][R24.64+0x68] ;  /* 0x0000680818127981 */ /* 0x000f68000c1e1900 */
[----:B------:R-:W5:Y:S04]  /*01c0*/  LDG.E R19, desc[UR8][R24.64+0x6c] ;  /* 0x00006c0818137981 */ /* 0x000f68000c1e1900 */
[----:B------:R-:W5:Y:S04]  /*01d0*/  LDG.E R20, desc[UR8][R24.64+0x70] ;  /* 0x0000700818147981 */ /* 0x000f68000c1e1900 */
[----:B------:R-:W5:Y:S04]  /*01e0*/  LDG.E R21, desc[UR8][R24.64+0x74] ;  /* 0x0000740818157981 */ /* 0x000f68000c1e1900 */
[----:B------:R-:W5:Y:S04]  /*01f0*/  LDG.E R22, desc[UR8][R24.64+0x78] ;  /* 0x0000780818167981 */ /* 0x000f68000c1e1900 */
[----:B------:R-:W5:Y:S04]  /*0200*/  LDG.E R23, desc[UR8][R24.64+0x7c] ;  /* 0x00007c0818177981 */ /* 0x000f68000c1e1900 */
[----:B--2---:R0:W-:Y:S04]  /*0210*/  STS.128 [R3], R4 ;  /* 0x0000000403007388 */ /* 0x0041e80000000c00 */
[----:B---3--:R1:W-:Y:S04]  /*0220*/  STS.128 [R3+0x10], R8 ;  /* 0x0000100803007388 */ /* 0x0083e80000000c00 */
[----:B0-----:R-:W2:Y:S04]  /*0230*/  LDG.E R4, desc[UR8][R24.64+0x30] ;  /* 0x0000300818047981 */ /* 0x001ea8000c1e1900 */
[----:B------:R-:W2:Y:S04]  /*0240*/  LDG.E R5, desc[UR8][R24.64+0x34] ;  /* 0x0000340818057981 */ /* 0x000ea8000c1e1900 */
[----:B------:R-:W2:Y:S04]  /*0250*/  LDG.E R6, desc[UR8][R24.64+0x38] ;  /* 0x0000380818067981 */ /* 0x000ea8000c1e1900 */
[----:B----4-:R0:W-:Y:S04]  /*0260*/  STS.128 [R3+0x20], R12 ;  /* 0x0000200c03007388 */ /* 0x0101e80000000c00 */
[----:B------:R-:W2:Y:S04]  /*0270*/  LDG.E R7, desc[UR8][R24.64+0x3c] ;  /* 0x00003c0818077981 */ /* 0x000ea8000c1e1900 */
[----:B-1----:R-:W3:Y:S04]  /*0280*/  LDG.E R8, desc[UR8][R24.64+0x40] ;  /* 0x0000400818087981 */ /* 0x002ee8000c1e1900 */
[----:B------:R-:W3:Y:S04]  /*0290*/  LDG.E R9, desc[UR8][R24.64+0x44] ;  /* 0x0000440818097981 */ /* 0x000ee8000c1e1900 */
[----:B------:R-:W3:Y:S04]  /*02a0*/  LDG.E R10, desc[UR8][R24.64+0x48] ;  /* 0x00004808180a7981 */ /* 0x000ee8000c1e1900 */
[----:B------:R-:W3:Y:S04]  /*02b0*/  LDG.E R11, desc[UR8][R24.64+0x4c] ;  /* 0x00004c08180b7981 */ /* 0x000ee8000c1e1900 */
[----:B0-----:R-:W4:Y:S04]  /*02c0*/  LDG.E R12, desc[UR8][R24.64+0x50] ;  /* 0x00005008180c7981 */ /* 0x001f28000c1e1900 */
[----:B------:R-:W4:Y:S04]  /*02d0*/  LDG.E R13, desc[UR8][R24.64+0x54] ;  /* 0x00005408180d7981 */ /* 0x000f28000c1e1900 */
[----:B------:R-:W4:Y:S04]  /*02e0*/  LDG.E R14, desc[UR8][R24.64+0x58] ;  /* 0x00005808180e7981 */ /* 0x000f28000c1e1900 */
[----:B------:R-:W4:Y:S01]  /*02f0*/  LDG.E R15, desc[UR8][R24.64+0x5c] ;  /* 0x00005c08180f7981 */ /* 0x000f22000c1e1900 */
[----:B------:R-:W-:-:S03]  /*0300*/  VIADD R2, R2, 0x20 ;  /* 0x0000002002027836 */ /* 0x000fc60000000000 */
[----:B-----5:R0:W-:Y:S04]  /*0310*/  STS.128 [R3+0x60], R16 ;  /* 0x0000601003007388 */ /* 0x0201e80000000c00 */
[----:B------:R0:W-:Y:S01]  /*0320*/  STS.128 [R3+0x70], R20 ;  /* 0x0000701403007388 */ /* 0x0001e20000000c00 */
[----:B------:R-:W-:-:S03]  /*0330*/  ISETP.NE.AND P0, PT, R2, 0x400, PT ;  /* 0x000004000200780c */ /* 0x000fc60003f05270 */
[----:B--2---:R0:W-:Y:S04]  /*0340*/  STS.128 [R3+0x30], R4 ;  /* 0x0000300403007388 */ /* 0x0041e80000000c00 */
[----:B---3--:R0:W-:Y:S04]  /*0350*/  STS.128 [R3+0x40], R8 ;  /* 0x0000400803007388 */ /* 0x0081e80000000c00 */
[----:B----4-:R0:W-:Y:S02]  /*0360*/  STS.128 [R3+0x50], R12 ;  /* 0x0000500c03007388 */ /* 0x0101e40000000c00 */
[----:B------:R-:W-:Y:S05]  /*0370*/  @P0 BRA `(.L_x_2) ;  /* 0xfffffffc00480947 */ /* 0x000fea000383ffff */
.L_x_1:
[----:B------:R-:W-:Y:S05]  /*0380*/  BSYNC.RECONVERGENT B0 ;  /* 0x0000000000007941 */ /* 0x000fea0003800200 */
.L_x_0:
[----:B------:R-:W1:Y:S08]  /*0390*/  S2UR UR5, SR_CgaCtaId ;  /* 0x00000000000579c3 */ /* 0x000e700000008800 */
[----:B------:R-:W-:Y:S01]  /*03a0*/  BAR.SYNC.DEFER_BLOCKING 0x0 ;  /* 0x0000000000007b1d */ /* 0x000fe20000010000 */
[----:B0-----:R-:W-:Y:S02]  /*03b0*/  IMAD.MOV.U32 R3, RZ, RZ, 0x2 ;  /* 0x00000002ff037424 */ /* 0x001fe400078e00ff */
[----:B------:R-:W-:-:S03]  /*03c0*/  IMAD.SHL.U32 R2, R0, 0x4, RZ ;  /* 0x0000000400027824 */ /* 0x000fc600078e00ff */
[----:B------:R-:W0:Y:S01]  /*03d0*/  LDCU UR10, c[0x0][0x360] ;  /* 0x00006c00ff0a77ac */ /* 0x000e220008000800 */
[----:B------:R-:W-:Y:S01]  /*03e0*/  BSSY.RECONVERGENT B0, `(.L_x_3) ;  /* 0x00000bc000007945 */ /* 0x000fe20003800200 */
[----:B------:R-:W-:Y:S02]  /*03f0*/  UMOV UR4, 0x400 ;  /* 0x0000040000047882 */ /* 0x000fe40000000000 */
[----:B-1----:R-:W-:Y:S01]  /*0400*/  ULEA UR6, UR5, UR4, 0x18 ;  /* 0x0000000405067291 */ /* 0x002fe2000f8ec0ff */
[----:B0-----:R-:W-:-:S11]  /*0410*/  IMAD.U32 R5, RZ, RZ, UR10 ;  /* 0x0000000aff057e24 */ /* 0x001fd6000f8e00ff */
.L_x_14:
[----:B------:R-:W-:-:S13]  /*0420*/  ISETP.GE.U32.AND P0, PT, R0, R5, PT ;  /* 0x000000050000720c */ /* 0x000fda0003f06070 */
[----:B0123--:R-:W-:Y:S05]  /*0430*/  @P0 BRA `(.L_x_4) ;  /* 0x0000000800c80947 */ /* 0x00ffea0003800000 */
[C---:B------:R-:W-:Y:S01]  /*0440*/  ISETP.GE.AND P0, PT, R3.reuse, 0x4, PT ;  /* 0x000000040300780c */ /* 0x040fe20003f06270 */
[----:B------:R-:W-:Y:S01]  /*0450*/  IMAD R10, R0, R3, RZ ;  /* 0x00000003000a7224 */ /* 0x000fe200078e02ff */
[----:B------:R-:W-:Y:S01]  /*0460*/  BSSY.RECONVERGENT B1, `(.L_x_5) ;  /* 0x0000057000017945 */ /* 0x000fe20003800200 */
[----:B------:R-:W-:Y:S01]  /*0470*/  VIMNMX R6, PT, PT, R3, 0x1, !PT ;  /* 0x0000000103067848 */ /* 0x000fe20007fe0100 */
[----:B------:R-:W-:Y:S02]  /*0480*/  IMAD.MOV.U32 R9, RZ, RZ, RZ ;  /* 0x000000ffff097224 */ /* 0x000fe400078e00ff */
[----:B------:R-:W-:-:S04]  /*0490*/  LEA R4, R10, UR6, 0x2 ;  /* 0x000000060a047c11 */ /* 0x000fc8000f8e10ff */
[----:B------:R-:W-:Y:S01]  /*04a0*/  MOV R15, R4 ;  /* 0x00000004000f7202 */ /* 0x000fe20000000f00 */
[C-C-:B------:R-:W-:Y:S02]  /*04b0*/  IMAD R8, R3.reuse, 0x2, R4.reuse ;  /* 0x0000000203087824 */ /* 0x140fe400078e0204 */
[----:B------:R-:W-:Y:S02]  /*04c0*/  IMAD.MOV.U32 R17, RZ, RZ, R4 ;  /* 0x000000ffff117224 */ /* 0x000fe400078e0004 */
[--C-:B------:R-:W-:Y:S02]  /*04d0*/  IMAD R7, R3, 0x2, R8.reuse ;  /* 0x0000000203077824 */ /* 0x100fe400078e0208 */
[--C-:B------:R-:W-:Y:S02]  /*04e0*/  IMAD.MOV.U32 R14, RZ, RZ, R8.reuse ;  /* 0x000000ffff0e7224 */ /* 0x100fe400078e0008 */
[----:B------:R-:W-:Y:S01]  /*04f0*/  IMAD.MOV.U32 R13, RZ, RZ, R8 ;  /* 0x000000ffff0d7224 */ /* 0x000fe200078e0008 */
[----:B------:R-:W-:Y:S06]  /*0500*/  @!P0 BRA `(.L_x_6) ;  /* 0x0000000400308947 */ /* 0x000fec0003800000 */
[----:B------:R-:W0:Y:S01]  /*0510*/  S2UR UR5, SR_CgaCtaId ;  /* 0x00000000000579c3 */ /* 0x000e220000008800 */
[----:B------:R-:W-:Y:S01]  /*0520*/  UMOV UR4, 0x400 ;  /* 0x0000040000047882 */ /* 0x000fe20000000000 */
[----:B------:R-:W-:Y:S01]  /*0530*/  LOP3.LUT R9, R6, 0x7ffffffc, RZ, 0xc0, !PT ;  /* 0x7ffffffc06097812 */ /* 0x000fe200078ec0ff */
[----:B------:R-:W-:Y:S01]  /*0540*/  UIADD3 UR4, UPT, UPT, UR4, 0x1000, URZ ;  /* 0x0000100004047890 */ /* 0x000fe2000fffe0ff */
[--C-:B------:R-:W-:Y:S02]  /*0550*/  IMAD.MOV.U32 R14, RZ, RZ, R8.reuse ;  /* 0x000000ffff0e7224 */ /* 0x100fe400078e0008 */
[----:B------:R-:W-:Y:S01]  /*0560*/  IMAD.MOV.U32 R13, RZ, RZ, R8 ;  /* 0x000000ffff0d7224 */ /* 0x000fe200078e0008 */
[----:B------:R-:W-:Y:S01]  /*0570*/  IADD3 R11, PT, PT, -R9, RZ, RZ ;  /* 0x000000ff090b7210 */ /* 0x000fe20007ffe1ff */
[--C-:B------:R-:W-:Y:S02]  /*0580*/  IMAD.MOV.U32 R17, RZ, RZ, R4.reuse ;  /* 0x000000ffff117224 */ /* 0x100fe400078e0004 */
[----:B------:R-:W-:Y:S01]  /*0590*/  IMAD.MOV.U32 R15, RZ, RZ, R4 ;  /* 0x000000ffff0f7224 */ /* 0x000fe200078e0004 */
[----:B0-----:R-:W-:-:S06]  /*05a0*/  ULEA UR4, UR5, UR4, 0x18 ;  /* 0x0000000405047291 */ /* 0x001fcc000f8ec0ff */
[----:B------:R-:W-:-:S04]  /*05b0*/  IMAD R12, R2, R3, UR4 ;  /* 0x00000004020c7e24 */ /* 0x000fc8000f8e0203 */
[----:B------:R-:W-:-:S07]  /*05c0*/  VIADD R12, R12, 0x8 ;  /* 0x000000080c0c7836 */ /* 0x000fce0000000000 */
.L_x_7:
[----:B------:R-:W-:Y:S01]  /*05d0*/  ISETP.GE.U32.AND P0, PT, R14, R7, PT ;  /* 0x000000070e00720c */ /* 0x000fe20003f06070 */
[----:B------:R-:W-:Y:S01]  /*05e0*/  IMAD.MOV.U32 R16, RZ, RZ, 0x7fffffff ;  /* 0x7fffffffff107424 */ /* 0x000fe200078e00ff */
[----:B------:R-:W-:Y:S01]  /*05f0*/  ISETP.GE.U32.AND P1, PT, R17, R8, PT ;  /* 0x000000081100720c */ /* 0x000fe20003f26070 */
[----:B------:R-:W-:Y:S02]  /*0600*/  IMAD.MOV.U32 R19, RZ, RZ, 0x7fffffff ;  /* 0x7fffffffff137424 */ /* 0x000fe400078e00ff */
[----:B------:R-:W-:-:S08]  /*0610*/  VIADD R11, R11, 0x4 ;  /* 0x000000040b0b7836 */ /* 0x000fd00000000000 */
[----:B------:R-:W-:Y:S04]  /*0620*/  @!P0 LDS R16, [R13] ;  /* 0x000000000d108984 */ /* 0x000fe80000000800 */
[----:B------:R-:W0:Y:S02]  /*0630*/  @!P1 LDS R19, [R15] ;  /* 0x000000000f139984 */ /* 0x000e240000000800 */
[----:B0-----:R-:W-:Y:S02]  /*0640*/  ISETP.GE.AND P0, PT, R16, R19, PT ;  /* 0x000000131000720c */ /* 0x001fe40003f06270 */
[----:B------:R-:W-:Y:S02]  /*0650*/  VIMNMX R19, PT, PT, R19, R16, PT ;  /* 0x0000001013137248 */ /* 0x000fe40003fe0100 */
[----:B------:R-:W-:-:S02]  /*0660*/  SEL R18, RZ, 0x4, P0 ;  /* 0x00000004ff127807 */ /* 0x000fc40000000000 */
[----:B------:R-:W-:Y:S01]  /*0670*/  SEL R20, RZ, 0x4, !P0 ;  /* 0x00000004ff147807 */ /* 0x000fe20004000000 */
[----:B------:R-:W-:Y:S02]  /*0680*/  STS [R12+-0x8], R19 ;  /* 0xfffff8130c007388 */ /* 0x000fe40000000800 */
[----:B------:R-:W-:Y:S02]  /*0690*/  IMAD.IADD R22, R18, 0x1, R14 ;  /* 0x0000000112167824 */ /* 0x000fe400078e020e */
[----:B------:R-:W-:Y:S02]  /*06a0*/  IMAD.IADD R17, R20, 0x1, R17 ;  /* 0x0000000114117824 */ /* 0x000fe400078e0211 */
[----:B------:R-:W-:Y:S01]  /*06b0*/  IMAD.IADD R18, R18, 0x1, R13 ;  /* 0x0000000112127824 */ /* 0x000fe200078e020d */
[----:B------:R-:W-:Y:S01]  /*06c0*/  ISETP.GE.U32.AND P0, PT, R22, R7, PT ;  /* 0x000000071600720c */ /* 0x000fe20003f06070 */
[----:B------:R-:W-:Y:S01]  /*06d0*/  IMAD.MOV.U32 R14, RZ, RZ, 0x7fffffff ;  /* 0x7fffffffff0e7424 */ /* 0x000fe200078e00ff */
[----:B------:R-:W-:Y:S01]  /*06e0*/  ISETP.GE.U32.AND P1, PT, R17, R8, PT ;  /* 0x000000081100720c */ /* 0x000fe20003f26070 */
[----:B------:R-:W-:Y:S01]  /*06f0*/  IMAD.IADD R21, R20, 0x1, R15 ;  /* 0x0000000114157824 */ /* 0x000fe200078e020f */
[----:B------:R-:W-:-:S09]  /*0700*/  MOV R13, 0x7fffffff ;  /* 0x7fffffff000d7802 */ /* 0x000fd20000000f00 */
[----:B------:R-:W-:Y:S04]  /*0710*/  @!P0 LDS R13, [R18] ;  /* 0x00000000120d8984 */ /* 0x000fe80000000800 */
[----:B------:R-:W0:Y:S02]  /*0720*/  @!P1 LDS R14, [R21] ;  /* 0x00000000150e9984 */ /* 0x000e240000000800 */
[----:B0-----:R-:W-:Y:S02]  /*0730*/  ISETP.GE.AND P0, PT, R13, R14, PT ;  /* 0x0000000e0d00720c */ /* 0x001fe40003f06270 */
[----:B------:R-:W-:Y:S01]  /*0740*/  VIMNMX R13, PT, PT, R14, R13, PT ;  /* 0x0000000d0e0d7248 */ /* 0x000fe20003fe0100 */
[----:B------:R-:W-:Y:S01]  /*0750*/  IMAD.MOV.U32 R14, RZ, RZ, 0x7fffffff ;  /* 0x7fffffffff0e7424 */ /* 0x000fe200078e00ff */
[----:B------:R-:W-:-:S02]  /*0760*/  SEL R15, RZ, 0x4, P0 ;  /* 0x00000004ff0f7807 */ /* 0x000fc40000000000 */
[----:B------:R-:W-:Y:S01]  /*0770*/  SEL R16, RZ, 0x4, !P0 ;  /* 0x00000004ff107807 */ /* 0x000fe20004000000 */
[----:B------:R0:W-:Y:S02]  /*0780*/  STS [R12+-0x4], R13 ;  /* 0xfffffc0d0c007388 */ /* 0x0001e40000000800 */
[--C-:B------:R-:W-:Y:S02]  /*0790*/  IMAD.IADD R22, R22, 0x1, R15.reuse ;  /* 0x0000000116167824 */ /* 0x100fe400078e020f */
[--C-:B------:R-:W-:Y:S02]  /*07a0*/  IMAD.IADD R17, R17, 0x1, R16.reuse ;  /* 0x0000000111117824 */ /* 0x100fe400078e0210 */
[----:B------:R-:W-:Y:S01]  /*07b0*/  IMAD.IADD R19, R18, 0x1, R15 ;  /* 0x0000000112137824 */ /* 0x000fe200078e020f */
[----:B------:R-:W-:Y:S01]  /*07c0*/  ISETP.GE.U32.AND P0, PT, R22, R7, PT ;  /* 0x000000071600720c */ /* 0x000fe20003f06070 */
[----:B------:R-:W-:Y:S01]  /*07d0*/  IMAD.MOV.U32 R15, RZ, RZ, 0x7fffffff ;  /* 0x7fffffffff0f7424 */ /* 0x000fe200078e00ff */
[----:B------:R-:W-:Y:S01]  /*07e0*/  ISETP.GE.U32.AND P1, PT, R17, R8, PT ;  /* 0x000000081100720c */ /* 0x000fe20003f26070 */
[----:B------:R-:W-:-:S02]  /*07f0*/  IMAD.IADD R23, R21, 0x1, R16 ;  /* 0x0000000115177824 */ /* 0x000fc400078e0210 */
[----:B0-----:R-:W-:-:S08]  /*0800*/  IMAD.MOV.U32 R13, RZ, RZ, 0x7fffffff ;  /* 0x7fffffffff0d7424 */ /* 0x001fd000078e00ff */
[----:B------:R-:W-:Y:S04]  /*0810*/  @!P0 LDS R14, [R19] ;  /* 0x00000000130e8984 */ /* 0x000fe80000000800 */
[----:B------:R-:W0:Y:S02]  /*0820*/  @!P1 LDS R15, [R23] ;  /* 0x00000000170f9984 */ /* 0x000e240000000800 */
[----:B0-----:R-:W-:Y:S02]  /*0830*/  ISETP.GE.AND P0, PT, R14, R15, PT ;  /* 0x0000000f0e00720c */ /* 0x001fe40003f06270 */
[----:B------:R-:W-:Y:S01]  /*0840*/  VIMNMX R15, PT, PT, R15, R14, PT ;  /* 0x0000000e0f0f7248 */ /* 0x000fe20003fe0100 */
[----:B------:R-:W-:Y:S01]  /*0850*/  IMAD.MOV.U32 R14, RZ, RZ, 0x7fffffff ;  /* 0x7fffffffff0e7424 */ /* 0x000fe200078e00ff */
[----:B------:R-:W-:-:S02]  /*0860*/  SEL R18, RZ, 0x4, !P0 ;  /* 0x00000004ff127807 */ /* 0x000fc40004000000 */
[----:B------:R-:W-:Y:S01]  /*0870*/  SEL R16, RZ, 0x4, P0 ;  /* 0x00000004ff107807 */ /* 0x000fe20000000000 */
[----:B------:R-:W-:Y:S02]  /*0880*/  STS [R12], R15 ;  /* 0x0000000f0c007388 */ /* 0x000fe40000000800 */
[----:B------:R-:W-:Y:S01]  /*0890*/  IMAD.IADD R17, R17, 0x1, R18 ;  /* 0x0000000111117824 */ /* 0x000fe200078e0212 */
[----:B------:R-:W-:Y:S01]  /*08a0*/  IADD3 R22, PT, PT, R22, R16, RZ ;  /* 0x0000001016167210 */ /* 0x000fe20007ffe0ff */
[----:B------:R-:W-:Y:S02]  /*08b0*/  IMAD.IADD R20, R19, 0x1, R16 ;  /* 0x0000000113147824 */ /* 0x000fe400078e0210 */
[----:B------:R-:W-:Y:S01]  /*08c0*/  IMAD.IADD R21, R23, 0x1, R18 ;  /* 0x0000000117157824 */ /* 0x000fe200078e0212 */
[----:B------:R-:W-:Y:S02]  /*08d0*/  ISETP.GE.U32.AND P0, PT, R22, R7, PT ;  /* 0x000000071600720c */ /* 0x000fe40003f06070 */
[----:B------:R-:W-:-:S11]  /*08e0*/  ISETP.GE.U32.AND P1, PT, R17, R8, PT ;  /* 0x000000081100720c */ /* 0x000fd60003f26070 */
[----:B------:R-:W-:Y:S04]  /*08f0*/  @!P0 LDS R13, [R20] ;  /* 0x00000000140d8984 */ /* 0x000fe80000000800 */
[----:B------:R-:W0:Y:S01]  /*0900*/  @!P1 LDS R14, [R21] ;  /* 0x00000000150e9984 */ /* 0x000e220000000800 */
[----:B------:R-:W-:Y:S02]  /*0910*/  ISETP.NE.AND P1, PT, R11, RZ, PT ;  /* 0x000000ff0b00720c */ /* 0x000fe40003f25270 */
[----:B0-----:R-:W-:Y:S02]  /*0920*/  ISETP.GE.AND P0, PT, R13, R14, PT ;  /* 0x0000000e0d00720c */ /* 0x001fe40003f06270 */
[----:B------:R-:W-:Y:S02]  /*0930*/  VIMNMX R19, PT, PT, R14, R13, PT ;  /* 0x0000000d0e137248 */ /* 0x000fe40003fe0100 */
[----:B------:R-:W-:-:S02]  /*0940*/  SEL R13, RZ, 0x4, P0 ;  /* 0x00000004ff0d7807 */ /* 0x000fc40000000000 */
[----:B------:R-:W-:Y:S01]  /*0950*/  SEL R16, RZ, 0x4, !P0 ;  /* 0x00000004ff107807 */ /* 0x000fe20004000000 */
[----:B------:R0:W-:Y:S02]  /*0960*/  STS [R12+0x4], R19 ;  /* 0x000004130c007388 */ /* 0x0001e40000000800 */
[----:B------:R-:W-:Y:S01]  /*0970*/  IMAD.IADD R14, R22, 0x1, R13 ;  /* 0x00000001160e7824 */ /* 0x000fe200078e020d */
[----:B------:R-:W-:Y:S01]  /*0980*/  IADD3 R13, PT, PT, R20, R13, RZ ;  /* 0x0000000d140d7210 */ /* 0x000fe20007ffe0ff */
[--C-:B------:R-:W-:Y:S02]  /*0990*/  IMAD.IADD R17, R17, 0x1, R16.reuse ;  /* 0x0000000111117824 */ /* 0x100fe400078e0210 */
[----:B------:R-:W-:Y:S02]  /*09a0*/  IMAD.IADD R15, R21, 0x1, R16 ;  /* 0x00000001150f7824 */ /* 0x000fe400078e0210 */
[----:B0-----:R-:W-:Y:S01]  /*09b0*/  VIADD R12, R12, 0x10 ;  /* 0x000000100c0c7836 */ /* 0x001fe20000000000 */
[----:B------:R-:W-:Y:S06]  /*09c0*/  @P1 BRA `(.L_x_7) ;  /* 0xfffffffc00001947 */ /* 0x000fec000383ffff */
.L_x_6:
[----:B------:R-:W-:Y:S05]  /*09d0*/  BSYNC.RECONVERGENT B1 ;  /* 0x0000000000017941 */ /* 0x000fea0003800200 */
.L_x_5:
[----:B------:R-:W0:Y:S01]  /*09e0*/  S2UR UR5, SR_CgaCtaId ;  /* 0x00000000000579c3 */ /* 0x000e220000008800 */
[----:B------:R-:W-:Y:S01]  /*09f0*/  LOP3.LUT R18, R6, 0x3, RZ, 0xc0, !PT ;  /* 0x0000000306127812 */ /* 0x000fe200078ec0ff */
[----:B------:R-:W-:Y:S01]  /*0a00*/  UMOV UR4, 0x400 ;  /* 0x0000040000047882 */ /* 0x000fe20000000000 */
[----:B------:R-:W-:Y:S01]  /*0a10*/  BSSY.RECONVERGENT B1, `(.L_x_8) ;  /* 0x0000031000017945 */ /* 0x000fe20003800200 */
[----:B------:R-:W-:Y:S01]  /*0a20*/  UIADD3 UR4, UPT, UPT, UR4, 0x1000, URZ ;  /* 0x0000100004047890 */ /* 0x000fe2000fffe0ff */
[----:B------:R-:W-:-:S03]  /*0a30*/  ISETP.NE.AND P0, PT, R18, RZ, PT ;  /* 0x000000ff1200720c */ /* 0x000fc60003f05270 */
[----:B0-----:R-:W-:-:S06]  /*0a40*/  ULEA UR4, UR5, UR4, 0x18 ;  /* 0x0000000405047291 */ /* 0x001fcc000f8ec0ff */
[----:B------:R-:W-:-:S04]  /*0a50*/  LEA R10, R10, UR4, 0x2 ;  /* 0x000000040a0a7c11 */ /* 0x000fc8000f8e10ff */
[----:B------:R-:W-:Y:S05]  /*0a60*/  @!P0 BRA `(.L_x_9) ;  /* 0x0000000000ac8947 */ /* 0x000fea0003800000 */
[----:B------:R-:W-:Y:S01]  /*0a70*/  ISETP.GE.U32.AND P0, PT, R14, R7, PT ;  /* 0x000000070e00720c */ /* 0x000fe20003f06070 */
[----:B------:R-:W-:Y:S01]  /*0a80*/  IMAD.MOV.U32 R11, RZ, RZ, 0x7fffffff ;  /* 0x7fffffffff0b7424 */ /* 0x000fe200078e00ff */
[----:B------:R-:W-:Y:S01]  /*0a90*/  ISETP.GE.U32.AND P1, PT, R17, R8, PT ;  /* 0x000000081100720c */ /* 0x000fe20003f26070 */
[----:B------:R-:W-:Y:S02]  /*0aa0*/  IMAD.MOV.U32 R12, RZ, RZ, 0x7fffffff ;  /* 0x7fffffffff0c7424 */ /* 0x000fe400078e00ff */
[----:B------:R-:W-:-:S08]  /*0ab0*/  IMAD R9, R9, 0x4, R10 ;  /* 0x0000000409097824 */ /* 0x000fd000078e020a */
[----:B------:R-:W-:Y:S04]  /*0ac0*/  @!P0 LDS R11, [R13] ;  /* 0x000000000d0b8984 */ /* 0x000fe80000000800 */
[----:B------:R-:W0:Y:S01]  /*0ad0*/  @!P1 LDS R12, [R15] ;  /* 0x000000000f0c9984 */ /* 0x000e220000000800 */
[----:B------:R-:W-:Y:S02]  /*0ae0*/  ISETP.NE.AND P1, PT, R18, 0x1, PT ;  /* 0x000000011200780c */ /* 0x000fe40003f25270 */
[----:B0-----:R-:W-:Y:S02]  /*0af0*/  VIMNMX R16, PT, PT, R12, R11, PT ;  /* 0x0000000b0c107248 */ /* 0x001fe40003fe0100 */
[----:B------:R-:W-:-:S03]  /*0b00*/  ISETP.GE.AND P0, PT, R11, R12, PT ;  /* 0x0000000c0b00720c */ /* 0x000fc60003f06270 */
[----:B------:R0:W-:Y:S01]  /*0b10*/  STS [R9], R16 ;  /* 0x0000001009007388 */ /* 0x0001e20000000800 */
[----:B------:R-:W-:Y:S02]  /*0b20*/  SEL R11, RZ, 0x4, P0 ;  /* 0x00000004ff0b7807 */ /* 0x000fe40000000000 */
[----:B------:R-:W-:Y:S02]  /*0b30*/  SEL R12, RZ, 0x4, !P0 ;  /* 0x00000004ff0c7807 */ /* 0x000fe40004000000 */
[C---:B------:R-:W-:Y:S01]  /*0b40*/  IADD3 R22, PT, PT, R11.reuse, R13, RZ ;  /* 0x0000000d0b167210 */ /* 0x040fe20007ffe0ff */
[----:B------:R-:W-:Y:S02]  /*0b50*/  IMAD.IADD R20, R11, 0x1, R14 ;  /* 0x000000010b147824 */ /* 0x000fe400078e020e */
[C---:B------:R-:W-:Y:S02]  /*0b60*/  IMAD.IADD R13, R12.reuse, 0x1, R17 ;  /* 0x000000010c0d7824 */ /* 0x040fe400078e0211 */
[----:B------:R-:W-:Y:S01]  /*0b70*/  IMAD.IADD R15, R12, 0x1, R15 ;  /* 0x000000010c0f7824 */ /* 0x000fe200078e020f */
[----:B0-----:R-:W-:Y:S06]  /*0b80*/  @!P1 BRA `(.L_x_9) ;  /* 0x0000000000649947 */ /* 0x001fec0003800000 */
[----:B------:R-:W-:Y:S01]  /*0b90*/  ISETP.GE.U32.AND P0, PT, R20, R7, PT ;  /* 0x000000071400720c */ /* 0x000fe20003f06070 */
[----:B------:R-:W-:Y:S01]  /*0ba0*/  IMAD.MOV.U32 R11, RZ, RZ, 0x7fffffff ;  /* 0x7fffffffff0b7424 */ /* 0x000fe200078e00ff */
[----:B------:R-:W-:Y:S01]  /*0bb0*/  ISETP.GE.U32.AND P1, PT, R13, R8, PT ;  /* 0x000000080d00720c */ /* 0x000fe20003f26070 */
[----:B------:R-:W-:-:S10]  /*0bc0*/  IMAD.MOV.U32 R12, RZ, RZ, 0x7fffffff ;  /* 0x7fffffffff0c7424 */ /* 0x000fd400078e00ff */
[----:B------:R-:W-:Y:S04]  /*0bd0*/  @!P0 LDS R11, [R22] ;  /* 0x00000000160b8984 */ /* 0x000fe80000000800 */
[----:B------:R-:W0:Y:S01]  /*0be0*/  @!P1 LDS R12, [R15] ;  /* 0x000000000f0c9984 */ /* 0x000e220000000800 */
[----:B------:R-:W-:Y:S02]  /*0bf0*/  ISETP.NE.AND P1, PT, R18, 0x2, PT ;  /* 0x000000021200780c */ /* 0x000fe40003f25270 */
[----:B0-----:R-:W-:Y:S02]  /*0c00*/  VIMNMX R14, PT, PT, R12, R11, PT ;  /* 0x0000000b0c0e7248 */ /* 0x001fe40003fe0100 */
[----:B------:R-:W-:-:S03]  /*0c10*/  ISETP.GE.AND P0, PT, R11, R12, PT ;  /* 0x0000000c0b00720c */ /* 0x000fc60003f06270 */
[----:B------:R0:W-:Y:S01]  /*0c20*/  STS [R9+0x4], R14 ;  /* 0x0000040e09007388 */ /* 0x0001e20000000800 */
[----:B------:R-:W-:Y:S02]  /*0c30*/  SEL R11, RZ, 0x4, P0 ;  /* 0x00000004ff0b7807 */ /* 0x000fe40000000000 */
[----:B------:R-:W-:-:S03]  /*0c40*/  SEL R12, RZ, 0x4, !P0 ;  /* 0x00000004ff0c7807 */ /* 0x000fc60004000000 */
[--C-:B------:R-:W-:Y:S02]  /*0c50*/  IMAD.IADD R20, R20, 0x1, R11.reuse ;  /* 0x0000000114147824 */ /* 0x100fe400078e020b */
[----:B------:R-:W-:Y:S01]  /*0c60*/  IMAD.IADD R13, R13, 0x1, R12 ;  /* 0x000000010d0d7824 */ /* 0x000fe200078e020c */
[----:B------:R-:W-:Y:S01]  /*0c70*/  IADD3 R12, PT, PT, R15, R12, RZ ;  /* 0x0000000c0f0c7210 */ /* 0x000fe20007ffe0ff */
[----:B------:R-:W-:Y:S01]  /*0c80*/  IMAD.IADD R11, R22, 0x1, R11 ;  /* 0x00000001160b7824 */ /* 0x000fe200078e020b */
[----:B0-----:R-:W-:Y:S06]  /*0c90*/  @!P1 BRA `(.L_x_9) ;  /* 0x0000000000209947 */ /* 0x001fec0003800000 */
[----:B------:R-:W-:Y:S01]  /*0ca0*/  ISETP.GE.U32.AND P0, PT, R20, R7, PT ;  /* 0x000000071400720c */ /* 0x000fe20003f06070 */
[----:B------:R-:W-:Y:S01]  /*0cb0*/  IMAD.MOV.U32 R7, RZ, RZ, 0x7fffffff ;  /* 0x7fffffffff077424 */ /* 0x000fe200078e00ff */
[----:B------:R-:W-:Y:S01]  /*0cc0*/  ISETP.GE.U32.AND P1, PT, R13, R8, PT ;  /* 0x000000080d00720c */ /* 0x000fe20003f26070 */
[----:B------:R-:W-:-:S10]  /*0cd0*/  IMAD.MOV.U32 R8, RZ, RZ, 0x7fffffff ;  /* 0x7fffffffff087424 */ /* 0x000fd400078e00ff */
[----:B------:R-:W-:Y:S04]  /*0ce0*/  @!P0 LDS R7, [R11] ;  /* 0x000000000b078984 */ /* 0x000fe80000000800 */
[----:B------:R-:W0:Y:S02]  /*0cf0*/  @!P1 LDS R8, [R12] ;  /* 0x000000000c089984 */ /* 0x000e240000000800 */
[----:B0-----:R-:W-:-:S05]  /*0d00*/  VIMNMX R8, PT, PT, R8, R7, PT ;  /* 0x0000000708087248 */ /* 0x001fca0003fe0100 */
[----:B------:R0:W-:Y:S02]  /*0d10*/  STS [R9+0x8], R8 ;  /* 0x0000080809007388 */ /* 0x0001e40000000800 */
.L_x_9:
[----:B------:R-:W-:Y:S05]  /*0d20*/  BSYNC.RECONVERGENT B1 ;  /* 0x0000000000017941 */ /* 0x000fea0003800200 */
.L_x_8:
[----:B------:R-:W-:Y:S01]  /*0d30*/  ISETP.GE.AND P1, PT, R3, 0x4, PT ;  /* 0x000000040300780c */ /* 0x000fe20003f26270 */
[----:B------:R-:W-:Y:S01]  /*0d40*/  BSSY.RECONVERGENT B1, `(.L_x_10) ;  /* 0x0000013000017945 */ /* 0x000fe20003800200 */
[----:B------:R-:W-:Y:S01]  /*0d50*/  ISETP.NE.AND P0, PT, R18, RZ, PT ;  /* 0x000000ff1200720c */ /* 0x000fe20003f05270 */
[----:B------:R-:W-:-:S10]  /*0d60*/  IMAD.MOV.U32 R7, RZ, RZ, RZ ;  /* 0x000000ffff077224 */ /* 0x000fd400078e00ff */
[----:B------:R-:W-:Y:S05]  /*0d70*/  @!P1 BRA `(.L_x_11) ;  /* 0x00000000003c9947 */ /* 0x000fea0003800000 */
[----:B------:R-:W-:Y:S01]  /*0d80*/  LOP3.LUT R7, R6, 0x7ffffffc, RZ, 0xc0, !PT ;  /* 0x7ffffffc06077812 */ /* 0x000fe200078ec0ff */
[----:B0-----:R-:W-:-:S07]  /*0d90*/  IMAD.MOV.U32 R9, RZ, RZ, RZ ;  /* 0x000000ffff097224 */ /* 0x001fce00078e00ff */
.L_x_12:
[C---:B------:R-:W-:Y:S02]  /*0da0*/  IMAD R6, R9.reuse, 0x4, R10 ;  /* 0x0000000409067824 */ /* 0x040fe400078e020a */
[C---:B-1----:R-:W-:Y:S01]  /*0db0*/  IMAD R11, R9.reuse, 0x4, R4 ;  /* 0x00000004090b7824 */ /* 0x042fe200078e0204 */
[----:B------:R-:W-:Y:S02]  /*0dc0*/  IADD3 R9, PT, PT, R9, 0x4, RZ ;  /* 0x0000000409097810 */ /* 0x000fe40007ffe0ff */
[----:B------:R-:W0:Y:S02]  /*0dd0*/  LDS R8, [R6] ;  /* 0x0000000006087984 */ /* 0x000e240000000800 */
[----:B------:R-:W-:Y:S02]  /*0de0*/  ISETP.NE.AND P1, PT, R9, R7, PT ;  /* 0x000000070900720c */ /* 0x000fe40003f25270 */
[----:B0-----:R-:W-:Y:S04]  /*0df0*/  STS [R11], R8 ;  /* 0x000000080b007388 */ /* 0x001fe80000000800 */
[----:B------:R-:W0:Y:S04]  /*0e00*/  LDS R12, [R6+0x4] ;  /* 0x00000400060c7984 */ /* 0x000e280000000800 */
[----:B0-----:R-:W-:Y:S04]  /*0e10*/  STS [R11+0x4], R12 ;  /* 0x0000040c0b007388 */ /* 0x001fe80000000800 */
[----:B------:R-:W0:Y:S04]  /*0e20*/  LDS R14, [R6+0x8] ;  /* 0x00000800060e7984 */ /* 0x000e280000000800 */
[----:B0-----:R-:W-:Y:S04]  /*0e30*/  STS [R11+0x8], R14 ;  /* 0x0000080e0b007388 */ /* 0x001fe80000000800 */
[----:B------:R-:W0:Y:S04]  /*0e40*/  LDS R16, [R6+0xc] ;  /* 0x00000c0006107984 */ /* 0x000e280000000800 */
[----:B0-----:R1:W-:Y:S01]  /*0e50*/  STS [R11+0xc], R16 ;  /* 0x00000c100b007388 */ /* 0x0013e20000000800 */
[----:B------:R-:W-:Y:S05]  /*0e60*/  @P1 BRA `(.L_x_12) ;  /* 0xfffffffc00cc1947 */ /* 0x000fea000383ffff */
.L_x_11:
[----:B------:R-:W-:Y:S05]  /*0e70*/  BSYNC.RECONVERGENT B1 ;  /* 0x0000000000017941 */ /* 0x000fea0003800200 */
.L_x_10:
[----:B------:R-:W-:Y:S05]  /*0e80*/  @!P0 BRA `(.L_x_13) ;  /* 0x00000000002c8947 */ /* 0x000fea0003800000 */
[C---:B------:R-:W-:Y:S01]  /*0e90*/  IMAD R10, R7.reuse, 0x4, R10 ;  /* 0x00000004070a7824 */ /* 0x040fe200078e020a */
[----:B------:R-:W-:Y:S01]  /*0ea0*/  ISETP.NE.AND P0, PT, R18, 0x1, PT ;  /* 0x000000011200780c */ /* 0x000fe20003f05270 */
[----:B------:R-:W-:-:S03]  /*0eb0*/  IMAD R7, R7, 0x4, R4 ;  /* 0x0000000407077824 */ /* 0x000fc600078e0204 */
[----:B------:R-:W2:Y:S04]  /*0ec0*/  LDS R6, [R10] ;  /* 0x000000000a067984 */ /* 0x000ea80000000800 */
[----:B--2---:R2:W-:Y:S05]  /*0ed0*/  STS [R7], R6 ;  /* 0x0000000607007388 */ /* 0x0045ea0000000800 */
[----:B------:R-:W-:Y:S05]  /*0ee0*/  @!P0 BRA `(.L_x_13) ;  /* 0x0000000000148947 */ /* 0x000fea0003800000 */
[----:B------:R-:W3:Y:S01]  /*0ef0*/  LDS R4, [R10+0x4] ;  /* 0x000004000a047984 */ /* 0x000ee20000000800 */
[----:B------:R-:W-:-:S03]  /*0f00*/  ISETP.NE.AND P0, PT, R18, 0x2, PT ;  /* 0x000000021200780c */ /* 0x000fc60003f05270 */
[----:B---3--:R-:W-:Y:S10]  /*0f10*/  STS [R7+0x4], R4 ;  /* 0x0000040407007388 */ /* 0x008ff40000000800 */
[----:B--2---:R-:W2:Y:S04]  /*0f20*/  @P0 LDS R6, [R10+0x8] ;  /* 0x000008000a060984 */ /* 0x004ea80000000800 */
[----:B--2---:R3:W-:Y:S02]  /*0f30*/  @P0 STS [R7+0x8], R6 ;  /* 0x0000080607000388 */ /* 0x0047e40000000800 */
.L_x_13:
[----:B------:R-:W-:Y:S05]  /*0f40*/  WARPSYNC.ALL ;  /* 0x0000000000007948 */ /* 0x000fea0003800000 */
[----:B------:R-:W-:Y:S06]  /*0f50*/  BAR.SYNC.DEFER_BLOCKING 0x0 ;  /* 0x0000000000007b1d */ /* 0x000fec0000010000 */
.L_x_4:
[C---:B------:R-:W-:Y:S01]  /*0f60*/  ISETP.GT.U32.AND P0, PT, R3.reuse, UR10, PT ;  /* 0x0000000a03007c0c */ /* 0x040fe2000bf04070 */
[----:B------:R-:W-:Y:S01]  /*0f70*/  IMAD.SHL.U32 R3, R3, 0x2, RZ ;  /* 0x0000000203037824 */ /* 0x000fe200078e00ff */
[----:B------:R-:W-:-:S11]  /*0f80*/  SHF.R.U32.HI R5, RZ, 0x1, R5 ;  /* 0x00000001ff057819 */ /* 0x000fd60000011605 */
[----:B------:R-:W-:Y:S05]  /*0f90*/  @!P0 BRA `(.L_x_14) ;  /* 0xfffffff400208947 */ /* 0x000fea000383ffff */
[----:B------:R-:W-:Y:S05]  /*0fa0*/  BSYNC.RECONVERGENT B0 ;  /* 0x0000000000007941 */ /* 0x000fea0003800200 */
.L_x_3:
[----:B------:R-:W-:-:S13]  /*0fb0*/  ISETP.NE.AND P0, PT, R0, RZ, PT ;  /* 0x000000ff0000720c */ /* 0x000fda0003f05270 */
[----:B------:R-:W-:Y:S05]  /*0fc0*/  @P0 EXIT ;  /* 0x000000000000094d */ /* 0x000fea0003800000 */
[----:B------:R-:W4:Y:S01]  /*0fd0*/  LDCU.64 UR4, c[0x0][0x380] ;  /* 0x00007000ff0477ac */ /* 0x000f220008000a00 */
[----:B------:R-:W-:Y:S01]  /*0fe0*/  IMAD.MOV.U32 R0, RZ, RZ, RZ ;  /* 0x000000ffff007224 */ /* 0x000fe200078e00ff */
[----:B------:R-:W-:-:S06]  /*0ff0*/  UIADD3 UR7, UPT, UPT, UR6, 0x40, URZ ;  /* 0x0000004006077890 */ /* 0x000fcc000fffe0ff */
[----:B------:R-:W-:Y:S01]  /*1000*/  IMAD.U32 R2, RZ, RZ, UR7 ;  /* 0x00000007ff027e24 */ /* 0x000fe2000f8e00ff */
[----:B----4-:R-:W-:-:S04]  /*1010*/  UIADD3 UR4, UP0, UPT, UR4, 0x40, URZ ;  /* 0x0000004004047890 */ /* 0x010fc8000ff1e0ff */
[----:B------:R-:W-:Y:S02]  /*1020*/  UIADD3.X UR5, UPT, UPT, URZ, UR5, URZ, UP0, !UPT ;  /* 0x00000005ff057290 */ /* 0x000fe400087fe4ff */
[----:B------:R-:W-:-:S04]  /*1030*/  IMAD.U32 R3, RZ, RZ, UR4 ;  /* 0x00000004ff037e24 */ /* 0x000fc8000f8e00ff */
[----:B------:R-:W-:-:S07]  /*1040*/  MOV R12, UR5 ;  /* 0x00000005000c7c02 */ /* 0x000fce0008000f00 */
.L_x_15:
[----:B-1----:R-:W1:Y:S01]  /*1050*/  LDS.128 R16, [R2+-0x40] ;  /* 0xffffc00002107984 */ /* 0x002e620000000c00 */
[----:B------:R-:W-:Y:S02]  /*1060*/  IMAD.MOV.U32 R28, RZ, RZ, R3 ;  /* 0x000000ffff1c7224 */ /* 0x000fe400078e0003 */
[----:B------:R-:W-:Y:S01]  /*1070*/  IMAD.MOV.U32 R29, RZ, RZ, R12 ;  /* 0x000000ffff1d7224 */ /* 0x000fe200078e000c */
[----:B------:R-:W4:Y:S01]  /*1080*/  LDS.128 R20, [R2+-0x30] ;  /* 0xffffd00002147984 */ /* 0x000f220000000c00 */
[----:B------:R-:W-:Y:S01]  /*1090*/  VIADD R0, R0, 0x20 ;  /* 0x0000002000007836 */ /* 0x000fe20000000000 */
[----:B------:R-:W-:Y:S02]  /*10a0*/  IADD3 R3, P1, PT, R28, 0x80, RZ ;  /* 0x000000801c037810 */ /* 0x000fe40007f3e0ff */
[----:B--23--:R-:W2:Y:S02]  /*10b0*/  LDS.128 R4, [R2+-0x20] ;  /* 0xffffe00002047984 */ /* 0x00cea40000000c00 */
[----:B------:R-:W-:-:S02]  /*10c0*/  ISETP.NE.AND P0, PT, R0, 0x400, PT ;  /* 0x000004000000780c */ /* 0x000fc40003f05270 */
[----:B0-----:R-:W0:Y:S04]  /*10d0*/  LDS.128 R8, [R2+-0x10] ;  /* 0xfffff00002087984 */ /* 0x001e280000000c00 */
[----:B------:R-:W3:Y:S04]  /*10e0*/  LDS.128 R12, [R2] ;  /* 0x00000000020c7984 */ /* 0x000ee80000000c00 */
[----:B------:R-:W-:Y:S04]  /*10f0*/  LDS.128 R24, [R2+0x30] ;  /* 0x0000300002187984 */ /* 0x000fe80000000c00 */
[----:B-1----:R-:W-:Y:S04]  /*1100*/  STG.E desc[UR8][R28.64+-0x40], R16 ;  /* 0xffffc0101c007986 */ /* 0x002fe8000c101908 */
[----:B------:R-:W-:Y:S04]  /*1110*/  STG.E desc[UR8][R28.64+-0x3c], R17 ;  /* 0xffffc4111c007986 */ /* 0x000fe8000c101908 */
[----:B------:R-:W-:Y:S04]  /*1120*/  STG.E desc[UR8][R28.64+-0x38], R18 ;  /* 0xffffc8121c007986 */ /* 0x000fe8000c101908 */
[----:B------:R-:W-:Y:S04]  /*1130*/  STG.E desc[UR8][R28.64+-0x34], R19 ;  /* 0xffffcc131c007986 */ /* 0x000fe8000c101908 */
[----:B----4-:R-:W-:Y:S04]  /*1140*/  STG.E desc[UR8][R28.64+-0x30], R20 ;  /* 0xffffd0141c007986 */ /* 0x010fe8000c101908 */
[----:B------:R-:W-:Y:S04]  /*1150*/  STG.E desc[UR8][R28.64+-0x2c], R21 ;  /* 0xffffd4151c007986 */ /* 0x000fe8000c101908 */
[----:B------:R-:W-:Y:S04]  /*1160*/  STG.E desc[UR8][R28.64+-0x28], R22 ;  /* 0xffffd8161c007986 */ /* 0x000fe8000c101908 */
[----:B------:R-:W-:Y:S04]  /*1170*/  STG.E desc[UR8][R28.64+-0x24], R23 ;  /* 0xffffdc171c007986 */ /* 0x000fe8000c101908 */
[----:B------:R-:W1:Y:S04]  /*1180*/  LDS.128 R16, [R2+0x10] ;  /* 0x0000100002107984 */ /* 0x000e680000000c00 */
[----:B------:R4:W5:Y:S04]  /*1190*/  LDS.128 R20, [R2+0x20] ;  /* 0x0000200002147984 */ /* 0x0009680000000c00 */
[----:B--2---:R-:W-:Y:S04]  /*11a0*/  STG.E desc[UR8][R28.64+-0x20], R4 ;  /* 0xffffe0041c007986 */ /* 0x004fe8000c101908 */
[----:B------:R-:W-:Y:S01]  /*11b0*/  STG.E desc[UR8][R28.64+-0x1c], R5 ;  /* 0xffffe4051c007986 */ /* 0x000fe2000c101908 */
[----:B----4-:R-:W-:-:S03]  /*11c0*/  VIADD R2, R2, 0x80 ;  /* 0x0000008002027836 */ /* 0x010fc60000000000 */
[----:B------:R-:W-:Y:S04]  /*11d0*/  STG.E desc[UR8][R28.64+-0x18], R6 ;  /* 0xffffe8061c007986 */ /* 0x000fe8000c101908 */
[----:B------:R-:W-:Y:S04]  /*11e0*/  STG.E desc[UR8][R28.64+-0x14], R7 ;  /* 0xffffec071c007986 */ /* 0x000fe8000c101908 */
[----:B0-----:R-:W-:Y:S04]  /*11f0*/  STG.E desc[UR8][R28.64+-0x10], R8 ;  /* 0xfffff0081c007986 */ /* 0x001fe8000c101908 */
[----:B------:R-:W-:Y:S04]  /*1200*/  STG.E desc[UR8][R28.64+-0xc], R9 ;  /* 0xfffff4091c007986 */ /* 0x000fe8000c101908 */
[----:B------:R-:W-:Y:S04]  /*1210*/  STG.E desc[UR8][R28.64+-0x8], R10 ;  /* 0xfffff80a1c007986 */ /* 0x000fe8000c101908 */
[----:B------:R-:W-:Y:S04]  /*1220*/  STG.E desc[UR8][R28.64+-0x4], R11 ;  /* 0xfffffc0b1c007986 */ /* 0x000fe8000c101908 */
[----:B---3--:R-:W-:Y:S04]  /*1230*/  STG.E desc[UR8][R28.64+0x4], R13 ;  /* 0x0000040d1c007986 */ /* 0x008fe8000c101908 */
[----:B------:R-:W-:Y:S04]  /*1240*/  STG.E desc[UR8][R28.64+0x8], R14 ;  /* 0x0000080e1c007986 */ /* 0x000fe8000c101908 */
[----:B------:R-:W-:Y:S04]  /*1250*/  STG.E desc[UR8][R28.64+0xc], R15 ;  /* 0x00000c0f1c007986 */ /* 0x000fe8000c101908 */
[----:B-1----:R-:W-:Y:S04]  /*1260*/  STG.E desc[UR8][R28.64+0x10], R16 ;  /* 0x000010101c007986 */ /* 0x002fe8000c101908 */
[----:B------:R-:W-:Y:S04]  /*1270*/  STG.E desc[UR8][R28.64+0x14], R17 ;  /* 0x000014111c007986 */ /* 0x000fe8000c101908 */
[----:B------:R-:W-:Y:S04]  /*1280*/  STG.E desc[UR8][R28.64+0x18], R18 ;  /* 0x000018121c007986 */ /* 0x000fe8000c101908 */
[----:B------:R-:W-:Y:S04]  /*1290*/  STG.E desc[UR8][R28.64+0x1c], R19 ;  /* 0x00001c131c007986 */ /* 0x000fe8000c101908 */
[----:B-----5:R-:W-:Y:S04]  /*12a0*/  STG.E desc[UR8][R28.64+0x20], R20 ;  /* 0x000020141c007986 */ /* 0x020fe8000c101908 */
[----:B------:R-:W-:Y:S04]  /*12b0*/  STG.E desc[UR8][R28.64+0x24], R21 ;  /* 0x000024151c007986 */ /* 0x000fe8000c101908 */
[----:B------:R-:W-:Y:S04]  /*12c0*/  STG.E desc[UR8][R28.64+0x28], R22 ;  /* 0x000028161c007986 */ /* 0x000fe8000c101908 */
[----:B------:R-:W-:Y:S04]  /*12d0*/  STG.E desc[UR8][R28.64+0x2c], R23 ;  /* 0x00002c171c007986 */ /* 0x000fe8000c101908 */
[----:B------:R-:W-:Y:S04]  /*12e0*/  STG.E desc[UR8][R28.64+0x30], R24 ;  /* 0x000030181c007986 */ /* 0x000fe8000c101908 */
[----:B------:R-:W-:Y:S04]  /*12f0*/  STG.E desc[UR8][R28.64+0x34], R25 ;  /* 0x000034191c007986 */ /* 0x000fe8000c101908 */
[----:B------:R-:W-:Y:S04]  /*1300*/  STG.E desc[UR8][R28.64+0x38], R26 ;  /* 0x0000381a1c007986 */ /* 0x000fe8000c101908 */
[----:B------:R-:W-:Y:S04]  /*1310*/  STG.E desc[UR8][R28.64+0x3c], R27 ;  /* 0x00003c1b1c007986 */ /* 0x000fe8000c101908 */
[----:B------:R0:W-:Y:S02]  /*1320*/  STG.E desc[UR8][R28.64], R12 ;  /* 0x0000000c1c007986 */ /* 0x0001e4000c101908 */
[----:B0-----:R-:W-:Y:S01]  /*1330*/  IMAD.X R12, RZ, RZ, R29, P1 ;  /* 0x000000ffff0c7224 */ /* 0x001fe200008e061d */
[----:B------:R-:W-:Y:S06]  /*1340*/  @P0 BRA `(.L_x_15) ;  /* 0xfffffffc00400947 */ /* 0x000fec000383ffff */
[----:B------:R-:W-:Y:S05]  /*1350*/  EXIT ;  /* 0x000000000000794d */ /* 0x000fea0003800000 */
.L_x_16:
[----:B------:R-:W-:-:S00]  /*1360*/  BRA `(.L_x_16) ;  /* 0xfffffffc00fc7947 */ /* 0x000fc0000383ffff */
[----:B------:R-:W-:-:S00]  /*1370*/  NOP ;  /* 0x0000000000007918 */ /* 0x000fc00000000000 */
        /* <DEDUP_REMOVED lines=8> */
.L_x_17:


//--------------------- .nv.shared._Z6kernelPi    --------------------------
	.section	.nv.shared._Z6kernelPi,"aw",@nobits
	.sectionflags	@""
	.align	4
.nv.shared._Z6kernelPi:
	.zero		9216


//--------------------- .nv.shared.reserved.0     --------------------------
	.section	.nv.shared.reserved.0,"aw",@nobits
	.weak		__nv_reservedSMEM_offset_0_alias
	.size		__nv_reservedSMEM_offset_0_alias, 0, 64
	.other		__nv_reservedSMEM_offset_0_alias,@"STO_CUDA_RESERVED_SHARED STV_DEFAULT"
__nv_reservedSMEM_offset_0_alias:
	.zero		0
	.zero		64


//--------------------- .nv.constant0._Z6kernelPi --------------------------
	.section	.nv.constant0._Z6kernelPi,"a",@progbits
	.sectionflags	@""
	.align	4
.nv.constant0._Z6kernelPi:
	.zero		904


//--------------------- SYMBOLS --------------------------

	.type		.nv.reservedSmem.offset0,@object
	.size		.nv.reservedSmem.offset0,0x4
	.type		.nv.reservedSmem.cap,@object
	.size		.nv.reservedSmem.cap,0x4
